//
// Generated by NVIDIA NVVM Compiler
//
// Compiler Build ID: CL-36424714
// Cuda compilation tools, release 13.0, V13.0.88
// Based on NVVM 20.0.0
//

.version 9.0
.target sm_100
.address_size 64


.func  (.param .b32 func_retval0) _Z3GCDPiS_(
	.param .b64 _Z3GCDPiS__param_0,
	.param .b64 _Z3GCDPiS__param_1
)
{
	.local .align 4 .b8 	__local_depot0[4];
	.reg .b64 	%SP;
	.reg .b64 	%SPL;
	.reg .pred 	%p<2>;
	.reg .b32 	%r<9>;
	.reg .b64 	%rd<6>;

	mov.u64 	%SPL, __local_depot0;
	cvta.local.u64 	%SP, %SPL;
	ld.param.u64 	%rd1, [_Z3GCDPiS__param_0];
	ld.param.u64 	%rd2, [_Z3GCDPiS__param_1];
	cvta.to.local.u64 	%rd3, %rd1;
	ld.local.u32 	%r1, [%rd3];
	setp.ne.s32 	%p1, %r1, 0;
	@%p1 bra 	$L__BB0_2;
	ld.u32 	%r8, [%rd2];
	bra.uni 	$L__BB0_3;
$L__BB0_2:
	add.u64 	%rd4, %SP, 0;
	add.u64 	%rd5, %SPL, 0;
	ld.u32 	%r5, [%rd2];
	rem.s32 	%r6, %r5, %r1;
	st.local.u32 	[%rd5], %r6;
	{ // callseq 0, 0
	.param .b64 param0;
	st.param.b64 	[param0], %rd4;
	.param .b64 param1;
	st.param.b64 	[param1], %rd1;
	.param .b32 retval0;
	call.uni (retval0), 
	_Z3GCDPiS_, 
	(
	param0, 
	param1
	);
	ld.param.b32 	%r8, [retval0];
	} // callseq 0
$L__BB0_3:
	st.param.b32 	[func_retval0], %r8;
	ret;

}
	// .globl	_Z6kernelPiS_
.visible .entry _Z6kernelPiS_(
	.param .u64 .ptr .align 1 _Z6kernelPiS__param_0,
	.param .u64 .ptr .align 1 _Z6kernelPiS__param_1
)
{
	.local .align 4 .b8 	__local_depot1[4];
	.reg .b64 	%SP;
	.reg .b64 	%SPL;
	.reg .pred 	%p<28>;
	.reg .b32 	%r<66>;
	.reg .b32 	%f<8>;
	.reg .b64 	%rd<10>;

	mov.u64 	%SPL, __local_depot1;
	cvta.local.u64 	%SP, %SPL;
	ld.param.u64 	%rd1, [_Z6kernelPiS__param_0];
	ld.param.u64 	%rd2, [_Z6kernelPiS__param_1];
	cvta.to.global.u64 	%rd3, %rd1;
	add.u64 	%rd4, %SP, 0;
	add.u64 	%rd5, %SPL, 0;
	mov.u32 	%r27, %ctaid.x;
	mov.u32 	%r28, %ntid.x;
	mov.u32 	%r29, %tid.x;
	mad.lo.s32 	%r1, %r27, %r28, %r29;
	mov.u32 	%r30, %ctaid.y;
	mov.u32 	%r31, %ntid.y;
	mov.u32 	%r32, %tid.y;
	mad.lo.s32 	%r2, %r30, %r31, %r32;
	sub.s32 	%r3, %r1, %r2;
	st.local.u32 	[%rd5], %r3;
	cvt.rn.f32.s32 	%f2, %r1;
	ld.global.u32 	%r4, [%rd3];
	cvt.rn.f32.s32 	%f3, %r4;
	lg2.approx.f32 	%f4, %f3;
	mul.f32 	%f5, %f4, 0f3F000000;
	ex2.approx.f32 	%f6, %f5;
	add.f32 	%f1, %f6, 0f3F800000;
	setp.gtu.f32 	%p3, %f1, %f2;
	@%p3 bra 	$L__BB1_14;
	cvt.rn.f32.u32 	%f7, %r2;
	setp.gtu.f32 	%p4, %f1, %f7;
	setp.lt.s32 	%p5, %r3, 2;
	or.pred  	%p6, %p4, %p5;
	setp.ge.s32 	%p7, %r1, %r4;
	or.pred  	%p8, %p6, %p7;
	setp.ge.s32 	%p9, %r2, %r4;
	or.pred  	%p10, %p8, %p9;
	@%p10 bra 	$L__BB1_14;
	rem.u32 	%r33, 2, %r4;
	setp.eq.s32 	%p11, %r33, %r2;
	selp.u32 	%r34, 1, 0, %p11;
	xor.b32  	%r35, %r33, %r34;
	setp.eq.s32 	%p12, %r35, %r1;
	@%p12 bra 	$L__BB1_14;
	{ // callseq 1, 0
	.param .b64 param0;
	st.param.b64 	[param0], %rd4;
	.param .b64 param1;
	st.param.b64 	[param1], %rd1;
	.param .b32 retval0;
	call.uni (retval0), 
	_Z3GCDPiS_, 
	(
	param0, 
	param1
	);
	ld.param.b32 	%r36, [retval0];
	} // callseq 1
	setp.lt.s32 	%p14, %r36, 3;
	mov.pred 	%p27, -1;
	@%p14 bra 	$L__BB1_12;
	add.s32 	%r6, %r36, -2;
	add.s32 	%r40, %r36, -3;
	and.b32  	%r7, %r6, 3;
	setp.lt.u32 	%p15, %r40, 3;
	mov.b32 	%r64, 2;
	mov.b32 	%r65, 0;
	@%p15 bra 	$L__BB1_8;
	and.b32  	%r43, %r6, -4;
	neg.s32 	%r56, %r43;
	mov.b32 	%r65, 0;
	mov.b32 	%r57, 5;
$L__BB1_6:
	add.s32 	%r44, %r57, -3;
	rem.u32 	%r45, %r36, %r44;
	setp.eq.s32 	%p16, %r45, 0;
	add.s32 	%r46, %r57, -2;
	rem.u32 	%r47, %r36, %r46;
	setp.eq.s32 	%p17, %r47, 0;
	add.s32 	%r48, %r57, -1;
	rem.u32 	%r49, %r36, %r48;
	setp.eq.s32 	%p18, %r49, 0;
	rem.u32 	%r50, %r36, %r57;
	setp.eq.s32 	%p19, %r50, 0;
	selp.b32 	%r51, 1, %r65, %p19;
	selp.b32 	%r52, 1, %r51, %p18;
	selp.b32 	%r53, 1, %r52, %p17;
	selp.b32 	%r65, 1, %r53, %p16;
	add.s32 	%r57, %r57, 4;
	add.s32 	%r56, %r56, 4;
	setp.ne.s32 	%p20, %r56, 0;
	@%p20 bra 	$L__BB1_6;
	add.s32 	%r64, %r57, -3;
$L__BB1_8:
	setp.eq.s32 	%p21, %r7, 0;
	@%p21 bra 	$L__BB1_11;
	neg.s32 	%r62, %r7;
$L__BB1_10:
	.pragma "nounroll";
	rem.u32 	%r54, %r36, %r64;
	setp.eq.s32 	%p22, %r54, 0;
	selp.b32 	%r65, 1, %r65, %p22;
	add.s32 	%r64, %r64, 1;
	add.s32 	%r62, %r62, 1;
	setp.ne.s32 	%p23, %r62, 0;
	@%p23 bra 	$L__BB1_10;
$L__BB1_11:
	setp.eq.s32 	%p27, %r65, 0;
$L__BB1_12:
	setp.eq.s32 	%p24, %r36, 1;
	not.pred 	%p25, %p27;
	or.pred  	%p26, %p24, %p25;
	@%p26 bra 	$L__BB1_14;
	mad.lo.s32 	%r55, %r1, %r2, %r2;
	cvta.to.global.u64 	%rd7, %rd2;
	mul.wide.s32 	%rd8, %r55, 4;
	add.s64 	%rd9, %rd7, %rd8;
	st.global.u32 	[%rd9], %r36;
$L__BB1_14:
	ret;

}


// ===== COMPILED SASS (sm_100) =====

	.target	sm_100

	.elftype	@"ET_EXEC"


//--------------------- .note.nv.tkinfo           --------------------------
	.section	.note.nv.tkinfo,"",@"SHT_NOTE"
	.sectionflags	@"SHF_NOTE_NV_TKINFO"
	.tkinfo
        /*0018*/ 	.word	0x00000002
        /*0030*/ 	.string	""
        /*0030*/ 	.string	"ptxas"
        /*0030*/ 	.string	"Cuda compilation tools, release 13.0, V13.0.88"
        /*0030*/ 	.string	"Build cuda_13.0.r13.0/compiler.36424714_0"
        /*0030*/ 	.string	"-arch sm_100 -m 64 "



//--------------------- .note.nv.cuinfo           --------------------------
	.section	.note.nv.cuinfo,"",@"SHT_NOTE"
	.sectionflags	@"SHF_NOTE_NV_CUINFO"
        /*0018*/ 	.short	0x0002
        /*001a*/ 	.short	0x0064
        /*001c*/ 	.short	0x0082
	.zero		2


//--------------------- .nv.info                  --------------------------
	.section	.nv.info,"",@"SHT_CUDA_INFO"
	.align	4


	//----- nvinfo : EIATTR_REGCOUNT
	.align		4
        /*0000*/ 	.byte	0x04, 0x2f
        /*0002*/ 	.short	(.L_1 - .L_0)
	.align		4
.L_0:
        /*0004*/ 	.word	index@(_Z6kernelPiS_)
        /*0008*/ 	.word	0x00000020


	//----- nvinfo : EIATTR_FRAME_SIZE
	.align		4
.L_1:
        /*000c*/ 	.byte	0x04, 0x11
        /*000e*/ 	.short	(.L_3 - .L_2)
	.align		4
.L_2:
        /*0010*/ 	.word	index@($_Z6kernelPiS_$_Z3GCDPiS_)
        /*0014*/ 	.word	0x00000008


	//----- nvinfo : EIATTR_FRAME_SIZE
	.align		4
.L_3:
        /*0018*/ 	.byte	0x04, 0x11
        /*001a*/ 	.short	(.L_5 - .L_4)
	.align		4
.L_4:
        /*001c*/ 	.word	index@(_Z6kernelPiS_)
        /*0020*/ 	.word	0x00000008


	//----- nvinfo : EIATTR_MIN_STACK_SIZE
	.align		4
.L_5:
        /*0024*/ 	.byte	0x04, 0x12
        /*0026*/ 	.short	(.L_7 - .L_6)
	.align		4
.L_6:
        /*0028*/ 	.word	index@(_Z6kernelPiS_)
        /*002c*/ 	.word	0x00000008
.L_7:


//--------------------- .nv.compat                --------------------------
	.section	.nv.compat,"",@"SHT_CUDA_COMPAT_INFO"
	.align	4
        /*0000*/ 	.byte	0x02, 0x09, 0x00, 0x00, 0x02, 0x02, 0x01, 0x00, 0x02, 0x05, 0x05, 0x00, 0x03, 0x07, 0x01, 0x01
        /*0010*/ 	.byte	0x02, 0x03, 0x00, 0x00, 0x02, 0x06, 0x01, 0x00, 0x04, 0x0b, 0x08, 0x00, 0x01, 0x00, 0x00, 0x00
        /*0020*/ 	.byte	0x00, 0x00, 0x00, 0x00


//--------------------- .nv.info._Z6kernelPiS_    --------------------------
	.section	.nv.info._Z6kernelPiS_,"",@"SHT_CUDA_INFO"
	.sectionflags	@""
	.align	4


	//----- nvinfo : EIATTR_CUDA_API_VERSION
	.align		4
        /*0000*/ 	.byte	0x04, 0x37
        /*0002*/ 	.short	(.L_9 - .L_8)
.L_8:
        /*0004*/ 	.word	0x00000082


	//----- nvinfo : EIATTR_KPARAM_INFO
	.align		4
.L_9:
        /*0008*/ 	.byte	0x04, 0x17
        /*000a*/ 	.short	(.L_11 - .L_10)
.L_10:
        /*000c*/ 	.word	0x00000000
        /*0010*/ 	.short	0x0001
        /*0012*/ 	.short	0x0008
        /*0014*/ 	.byte	0x00, 0xf5, 0x21, 0x00


	//----- nvinfo : EIATTR_KPARAM_INFO
	.align		4
.L_11:
        /*0018*/ 	.byte	0x04, 0x17
        /*001a*/ 	.short	(.L_13 - .L_12)
.L_12:
        /*001c*/ 	.word	0x00000000
        /*0020*/ 	.short	0x0000
        /*0022*/ 	.short	0x0000
        /*0024*/ 	.byte	0x00, 0xf5, 0x21, 0x00


	//----- nvinfo : EIATTR_SPARSE_MMA_MASK
	.align		4
.L_13:
        /*0028*/ 	.byte	0x03, 0x50
        /*002a*/ 	.short	0x0000


	//----- nvinfo : EIATTR_MAXREG_COUNT
	.align		4
        /*002c*/ 	.byte	0x03, 0x1b
        /*002e*/ 	.short	0x00ff


	//----- nvinfo : EIATTR_MERCURY_ISA_VERSION
	.align		4
        /*0030*/ 	.byte	0x03, 0x5f
        /*0032*/ 	.short	0x0101


	//----- nvinfo : EIATTR_VRC_CTA_INIT_COUNT
	.align		4
        /*0034*/ 	.byte	0x02, 0x4a
	.zero		1
	.zero		1


	//----- nvinfo : EIATTR_EXIT_INSTR_OFFSETS
	.align		4
        /*0038*/ 	.byte	0x04, 0x1c
        /*003a*/ 	.short	(.L_15 - .L_14)


	//   ....[0]....
.L_14:
        /*003c*/ 	.word	0x00000200


	//   ....[1]....
        /*0040*/ 	.word	0x00000260


	//   ....[2]....
        /*0044*/ 	.word	0x000003c0


	//   ....[3]....
        /*0048*/ 	.word	0x00000c90


	//   ....[4]....
        /*004c*/ 	.word	0x00000ce0


	//----- nvinfo : EIATTR_CRS_STACK_SIZE
	.align		4
.L_15:
        /*0050*/ 	.byte	0x04, 0x1e
        /*0052*/ 	.short	(.L_17 - .L_16)
.L_16:
        /*0054*/ 	.word	0x00000000


	//----- nvinfo : EIATTR_CBANK_PARAM_SIZE
	.align		4
.L_17:
        /*0058*/ 	.byte	0x03, 0x19
        /*005a*/ 	.short	0x0010


	//----- nvinfo : EIATTR_PARAM_CBANK
	.align		4
        /*005c*/ 	.byte	0x04, 0x0a
        /*005e*/ 	.short	(.L_19 - .L_18)
	.align		4
.L_18:
        /*0060*/ 	.word	index@(.nv.constant0._Z6kernelPiS_)
        /*0064*/ 	.short	0x0380
        /*0066*/ 	.short	0x0010


	//----- nvinfo : EIATTR_SW_WAR
	.align		4
.L_19:
        /*0068*/ 	.byte	0x04, 0x36
        /*006a*/ 	.short	(.L_21 - .L_20)
.L_20:
        /*006c*/ 	.word	0x00000008
.L_21:


//--------------------- .nv.callgraph             --------------------------
	.section	.nv.callgraph,"",@"SHT_CUDA_CALLGRAPH"
	.align	4
	.sectionentsize	8
	.align		4
        /*0000*/ 	.word	0x00000000
	.align		4
        /*0004*/ 	.word	0xffffffff
	.align		4
        /*0008*/ 	.word	0x00000000
	.align		4
        /*000c*/ 	.word	0xfffffffe
	.align		4
        /*0010*/ 	.word	0x00000000
	.align		4
        /*0014*/ 	.word	0xfffffffd
	.align		4
        /*0018*/ 	.word	0x00000000
	.align		4
        /*001c*/ 	.word	0xfffffffc


//--------------------- .text._Z6kernelPiS_       --------------------------
	.section	.text._Z6kernelPiS_,"ax",@progbits
	.align	128
        .global         _Z6kernelPiS_
        .type           _Z6kernelPiS_,@function
        .size           _Z6kernelPiS_,(.L_x_13 - _Z6kernelPiS_)
        .other          _Z6kernelPiS_,@"STO_CUDA_ENTRY STV_DEFAULT"
_Z6kernelPiS_:
.text._Z6kernelPiS_:
[----:B------:R-:W0:Y:S08]  /*0000*/  LDC R1, c[0x0][0x37c] ;  /* 0x0000df00ff017b82 */ /* 0x000e300000000800 */
[----:B------:R-:W1:Y:S01]  /*0010*/  LDC.64 R2, c[0x0][0x380] ;  /* 0x0000e000ff027b82 */ /* 0x000e620000000a00 */
[----:B------:R-:W1:Y:S01]  /*0020*/  LDCU.64 UR36, c[0x0][0x358] ;  /* 0x00006b00ff2477ac */ /* 0x000e620008000a00 */
[----:B0-----:R-:W-:Y:S01]  /*0030*/  VIADD R1, R1, 0xfffffff8 ;  /* 0xfffffff801017836 */ /* 0x001fe20000000000 */
[----:B-1----:R0:W2:Y:S01]  /*0040*/  LDG.E R3, desc[UR36][R2.64] ;  /* 0x0000002402037981 */ /* 0x0020a2000c1e1900 */
[----:B------:R-:W1:Y:S04]  /*0050*/  LDCU UR5, c[0x0][0x2fc] ;  /* 0x00005f80ff0577ac */ /* 0x000e680008000800 */
[----:B------:R-:W-:Y:S01]  /*0060*/  S2UR UR6, SR_CTAID.X ;  /* 0x00000000000679c3 */ /* 0x000fe20000002500 */
[----:B------:R-:W3:Y:S01]  /*0070*/  S2R R5, SR_TID.Y ;  /* 0x0000000000057919 */ /* 0x000ee20000002200 */
[----:B------:R-:W4:Y:S06]  /*0080*/  LDCU UR4, c[0x0][0x2f8] ;  /* 0x00005f00ff0477ac */ /* 0x000f2c0008000800 */
[----:B------:R-:W5:Y:S08]  /*0090*/  LDC R17, c[0x0][0x360] ;  /* 0x0000d800ff117b82 */ /* 0x000f700000000800 */
[----:B------:R-:W3:Y:S08]  /*00a0*/  S2UR UR7, SR_CTAID.Y ;  /* 0x00000000000779c3 */ /* 0x000ef00000002600 */
[----:B0-----:R-:W3:Y:S02]  /*00b0*/  LDC R2, c[0x0][0x364] ;  /* 0x0000d900ff027b82 */ /* 0x001ee40000000800 */
[----:B---3--:R-:W-:Y:S01]  /*00c0*/  IMAD R2, R2, UR7, R5 ;  /* 0x0000000702027c24 */ /* 0x008fe2000f8e0205 */
[----:B--2---:R-:W-:-:S04]  /*00d0*/  I2FP.F32.S32 R0, R3 ;  /* 0x0000000300007245 */ /* 0x004fc80000201400 */
[----:B------:R-:W-:-:S13]  /*00e0*/  FSETP.GEU.AND P0, PT, |R0|, 1.175494350822287508e-38, PT ;  /* 0x008000000000780b */ /* 0x000fda0003f0e200 */
[----:B------:R-:W-:-:S04]  /*00f0*/  @!P0 FMUL R0, R0, 16777216 ;  /* 0x4b80000000008820 */ /* 0x000fc80000400000 */
[----:B------:R-:W0:Y:S02]  /*0100*/  MUFU.LG2 R4, R0 ;  /* 0x0000000000047308 */ /* 0x000e240000000c00 */
[----:B0-----:R-:W-:-:S04]  /*0110*/  @!P0 FADD R4, R4, -24 ;  /* 0xc1c0000004048421 */ /* 0x001fc80000000000 */
[----:B------:R-:W-:Y:S02]  /*0120*/  FMUL R6, R4, 0.5 ;  /* 0x3f00000004067820 */ /* 0x000fe40000400000 */
[----:B------:R-:W5:Y:S03]  /*0130*/  S2R R4, SR_TID.X ;  /* 0x0000000000047919 */ /* 0x000f660000002100 */
[----:B------:R-:W-:-:S13]  /*0140*/  FSETP.GEU.AND P0, PT, R6, -126, PT ;  /* 0xc2fc00000600780b */ /* 0x000fda0003f0e000 */
[----:B------:R-:W-:-:S04]  /*0150*/  @!P0 FMUL R6, R6, 0.5 ;  /* 0x3f00000006068820 */ /* 0x000fc80000400000 */
[----:B------:R-:W0:Y:S01]  /*0160*/  MUFU.EX2 R0, R6 ;  /* 0x0000000600007308 */ /* 0x000e220000000800 */
[----:B-----5:R-:W-:Y:S01]  /*0170*/  IMAD R17, R17, UR6, R4 ;  /* 0x0000000611117c24 */ /* 0x020fe2000f8e0204 */
[----:B----4-:R-:W-:Y:S01]  /*0180*/  IADD3 R4, P1, PT, R1, UR4, RZ ;  /* 0x0000000401047c10 */ /* 0x010fe2000ff3e0ff */
[----:B0-----:R-:W-:-:S04]  /*0190*/  @!P0 FMUL R0, R0, R0 ;  /* 0x0000000000008220 */ /* 0x001fc80000400000 */
[----:B-1----:R-:W-:Y:S02]  /*01a0*/  IMAD.X R5, RZ, RZ, UR5, P1 ;  /* 0x00000005ff057e24 */ /* 0x002fe400088e06ff */
[----:B------:R-:W-:Y:S01]  /*01b0*/  FADD R7, R0, 1 ;  /* 0x3f80000000077421 */ /* 0x000fe20000000000 */
[----:B------:R-:W-:-:S04]  /*01c0*/  I2FP.F32.S32 R0, R17 ;  /* 0x0000001100007245 */ /* 0x000fc80000201400 */
[----:B------:R-:W-:Y:S01]  /*01d0*/  FSETP.GTU.AND P0, PT, R7, R0, PT ;  /* 0x000000000700720b */ /* 0x000fe20003f0c000 */
[----:B------:R-:W-:-:S05]  /*01e0*/  IMAD.IADD R0, R17, 0x1, -R2 ;  /* 0x0000000111007824 */ /* 0x000fca00078e0a02 */
[----:B------:R0:W-:Y:S07]  /*01f0*/  STL [R1], R0 ;  /* 0x0000000001007387 */ /* 0x0001ee0000100800 */
[----:B------:R-:W-:Y:S05]  /*0200*/  @P0 EXIT ;  /* 0x000000000000094d */ /* 0x000fea0003800000 */
[----:B------:R-:W-:Y:S02]  /*0210*/  ISETP.GE.AND P0, PT, R0, 0x2, PT ;  /* 0x000000020000780c */ /* 0x000fe40003f06270 */
[----:B0-----:R-:W-:-:S04]  /*0220*/  I2FP.F32.U32 R0, R2 ;  /* 0x0000000200007245 */ /* 0x001fc80000201000 */
[----:B------:R-:W-:-:S04]  /*0230*/  FSETP.GTU.OR P0, PT, R7, R0, !P0 ;  /* 0x000000000700720b */ /* 0x000fc8000470c400 */
[----:B------:R-:W-:-:S04]  /*0240*/  ISETP.GE.OR P0, PT, R17, R3, P0 ;  /* 0x000000031100720c */ /* 0x000fc80000706670 */
[----:B------:R-:W-:-:S13]  /*0250*/  ISETP.GE.OR P0, PT, R2, R3, P0 ;  /* 0x000000030200720c */ /* 0x000fda0000706670 */
[----:B------:R-:W-:Y:S05]  /*0260*/  @P0 EXIT ;  /* 0x000000000000094d */ /* 0x000fea0003800000 */
[----:B------:R-:W0:Y:S01]  /*0270*/  I2F.U32.RP R0, R3 ;  /* 0x0000000300007306 */ /* 0x000e220000209000 */
[----:B------:R-:W-:Y:S01]  /*0280*/  IMAD.MOV R9, RZ, RZ, -R3 ;  /* 0x000000ffff097224 */ /* 0x000fe200078e0a03 */
[----:B------:R-:W-:-:S06]  /*0290*/  ISETP.NE.U32.AND P1, PT, R3, RZ, PT ;  /* 0x000000ff0300720c */ /* 0x000fcc0003f25070 */
[----:B0-----:R-:W0:Y:S02]  /*02a0*/  MUFU.RCP R0, R0 ;  /* 0x0000000000007308 */ /* 0x001e240000001000 */
[----:B0-----:R-:W-:-:S06]  /*02b0*/  IADD3 R6, PT, PT, R0, 0xffffffe, RZ ;  /* 0x0ffffffe00067810 */ /* 0x001fcc0007ffe0ff */
[----:B------:R0:W1:Y:S02]  /*02c0*/  F2I.FTZ.U32.TRUNC.NTZ R7, R6 ;  /* 0x0000000600077305 */ /* 0x000064000021f000 */
[----:B0-----:R-:W-:Y:S02]  /*02d0*/  IMAD.MOV.U32 R6, RZ, RZ, RZ ;  /* 0x000000ffff067224 */ /* 0x001fe400078e00ff */
[----:B-1----:R-:W-:-:S04]  /*02e0*/  IMAD R9, R9, R7, RZ ;  /* 0x0000000709097224 */ /* 0x002fc800078e02ff */
[----:B------:R-:W-:-:S06]  /*02f0*/  IMAD.HI.U32 R7, R7, R9, R6 ;  /* 0x0000000907077227 */ /* 0x000fcc00078e0006 */
[----:B------:R-:W-:-:S04]  /*0300*/  IMAD.HI.U32 R7, R7, 0x2, RZ ;  /* 0x0000000207077827 */ /* 0x000fc800078e00ff */
[----:B------:R-:W-:-:S04]  /*0310*/  IMAD.MOV R8, RZ, RZ, -R7 ;  /* 0x000000ffff087224 */ /* 0x000fc800078e0a07 */
[----:B------:R-:W-:-:S05]  /*0320*/  IMAD R8, R3, R8, 0x2 ;  /* 0x0000000203087424 */ /* 0x000fca00078e0208 */
[----:B------:R-:W-:-:S13]  /*0330*/  ISETP.GE.U32.AND P0, PT, R8, R3, PT ;  /* 0x000000030800720c */ /* 0x000fda0003f06070 */
[----:B------:R-:W-:-:S04]  /*0340*/  @P0 IADD3 R8, PT, PT, -R3, R8, RZ ;  /* 0x0000000803080210 */ /* 0x000fc80007ffe1ff */
[----:B------:R-:W-:-:S13]  /*0350*/  ISETP.GE.U32.AND P0, PT, R8, R3, PT ;  /* 0x000000030800720c */ /* 0x000fda0003f06070 */
[----:B------:R-:W-:Y:S01]  /*0360*/  @P0 IMAD.IADD R8, R8, 0x1, -R3 ;  /* 0x0000000108080824 */ /* 0x000fe200078e0a03 */
[----:B------:R-:W-:-:S04]  /*0370*/  @!P1 LOP3.LUT R8, RZ, R3, RZ, 0x33, !PT ;  /* 0x00000003ff089212 */ /* 0x000fc800078e33ff */
[----:B------:R-:W-:-:S04]  /*0380*/  ISETP.NE.AND P0, PT, R8, R2, PT ;  /* 0x000000020800720c */ /* 0x000fc80003f05270 */
[----:B------:R-:W-:-:S04]  /*0390*/  SEL R3, RZ, 0x1, P0 ;  /* 0x00000001ff037807 */ /* 0x000fc80000000000 */
[----:B------:R-:W-:-:S04]  /*03a0*/  LOP3.LUT R8, R8, R3, RZ, 0x3c, !PT ;  /* 0x0000000308087212 */ /* 0x000fc800078e3cff */
[----:B------:R-:W-:-:S13]  /*03b0*/  ISETP.NE.AND P0, PT, R8, R17, PT ;  /* 0x000000110800720c */ /* 0x000fda0003f05270 */
[----:B------:R-:W-:Y:S05]  /*03c0*/  @!P0 EXIT ;  /* 0x000000000000894d */ /* 0x000fea0003800000 */
[----:B------:R-:W0:Y:S01]  /*03d0*/  LDCU.64 UR4, c[0x0][0x380] ;  /* 0x00007000ff0477ac */ /* 0x000e220008000a00 */
[----:B------:R-:W-:Y:S01]  /*03e0*/  HFMA2 R21, -RZ, RZ, 0, 0 ;  /* 0x00000000ff157431 */ /* 0x000fe200000001ff */
[----:B------:R-:W-:Y:S01]  /*03f0*/  MOV R20, 0x430 ;  /* 0x0000043000147802 */ /* 0x000fe20000000f00 */
[----:B0-----:R-:W-:Y:S02]  /*0400*/  IMAD.U32 R6, RZ, RZ, UR4 ;  /* 0x00000004ff067e24 */ /* 0x001fe4000f8e00ff */
[----:B------:R-:W-:-:S07]  /*0410*/  IMAD.U32 R7, RZ, RZ, UR5 ;  /* 0x00000005ff077e24 */ /* 0x000fce000f8e00ff */
[----:B------:R-:W-:Y:S05]  /*0420*/  CALL.REL.NOINC `($_Z6kernelPiS_$_Z3GCDPiS_) ;  /* 0x0000000800307944 */ /* 0x000fea0003c00000 */
[----:B------:R-:W-:Y:S01]  /*0430*/  ISETP.GE.AND P1, PT, R4, 0x3, PT ;  /* 0x000000030400780c */ /* 0x000fe20003f26270 */
[----:B------:R-:W-:Y:S01]  /*0440*/  BSSY.RECONVERGENT B0, `(.L_x_0) ;  /* 0x0000083000007945 */ /* 0x000fe20003800200 */
[----:B------:R-:W-:-:S11]  /*0450*/  PLOP3.LUT P0, PT, PT, PT, PT, 0x80, 0x8 ;  /* 0x000000000008781c */ /* 0x000fd60003f0f070 */
[----:B------:R-:W-:Y:S05]  /*0460*/  @!P1 BRA `(.L_x_1) ;  /* 0x0000000800009947 */ /* 0x000fea0003800000 */
[C---:B------:R-:W-:Y:S01]  /*0470*/  VIADD R0, R4.reuse, 0xfffffffd ;  /* 0xfffffffd04007836 */ /* 0x040fe20000000000 */
[----:B------:R-:W-:Y:S01]  /*0480*/  BSSY.RECONVERGENT B1, `(.L_x_2) ;  /* 0x0000061000017945 */ /* 0x000fe20003800200 */
[----:B------:R-:W-:Y:S02]  /*0490*/  VIADD R8, R4, 0xfffffffe ;  /* 0xfffffffe04087836 */ /* 0x000fe40000000000 */
[----:B------:R-:W-:Y:S01]  /*04a0*/  IMAD.MOV.U32 R5, RZ, RZ, 0x2 ;  /* 0x00000002ff057424 */ /* 0x000fe200078e00ff */
[----:B------:R-:W-:Y:S01]  /*04b0*/  ISETP.GE.U32.AND P0, PT, R0, 0x3, PT ;  /* 0x000000030000780c */ /* 0x000fe20003f06070 */
[----:B------:R-:W-:Y:S01]  /*04c0*/  HFMA2 R0, -RZ, RZ, 0, 0 ;  /* 0x00000000ff007431 */ /* 0x000fe200000001ff */
[----:B------:R-:W-:-:S11]  /*04d0*/  LOP3.LUT R3, R8, 0x3, RZ, 0xc0, !PT ;  /* 0x0000000308037812 */ /* 0x000fd600078ec0ff */
[----:B------:R-:W-:Y:S05]  /*04e0*/  @!P0 BRA `(.L_x_3) ;  /* 0x0000000400688947 */ /* 0x000fea0003800000 */
[----:B------:R-:W-:Y:S01]  /*04f0*/  LOP3.LUT R8, R8, 0xfffffffc, RZ, 0xc0, !PT ;  /* 0xfffffffc08087812 */ /* 0x000fe200078ec0ff */
[----:B------:R-:W-:Y:S01]  /*0500*/  BSSY.RECONVERGENT B2, `(.L_x_4) ;  /* 0x0000057000027945 */ /* 0x000fe20003800200 */
[----:B------:R-:W-:Y:S02]  /*0510*/  IMAD.MOV.U32 R0, RZ, RZ, RZ ;  /* 0x000000ffff007224 */ /* 0x000fe400078e00ff */
[----:B------:R-:W-:Y:S02]  /*0520*/  IMAD.MOV.U32 R5, RZ, RZ, 0x5 ;  /* 0x00000005ff057424 */ /* 0x000fe400078e00ff */
[----:B------:R-:W-:-:S07]  /*0530*/  IMAD.MOV R8, RZ, RZ, -R8 ;  /* 0x000000ffff087224 */ /* 0x000fce00078e0a08 */
.L_x_5:
[----:B------:R-:W0:Y:S01]  /*0540*/  I2F.U32.RP R6, R5 ;  /* 0x0000000500067306 */ /* 0x000e220000209000 */
[C---:B------:R-:W-:Y:S01]  /*0550*/  IADD3 R9, PT, PT, R5.reuse, -0x1, RZ ;  /* 0xffffffff05097810 */ /* 0x040fe20007ffe0ff */
[C---:B------:R-:W-:Y:S01]  /*0560*/  VIADD R13, R5.reuse, 0xfffffffe ;  /* 0xfffffffe050d7836 */ /* 0x040fe20000000000 */
[C---:B------:R-:W-:Y:S01]  /*0570*/  ISETP.NE.U32.AND P4, PT, R5.reuse, RZ, PT ;  /* 0x000000ff0500720c */ /* 0x040fe20003f85070 */
[----:B------:R-:W-:Y:S01]  /*0580*/  VIADD R11, R5, 0xfffffffd ;  /* 0xfffffffd050b7836 */ /* 0x000fe20000000000 */
[----:B------:R-:W-:Y:S01]  /*0590*/  IADD3 R23, PT, PT, RZ, -R9, RZ ;  /* 0x80000009ff177210 */ /* 0x000fe20007ffe0ff */
[----:B------:R-:W-:Y:S02]  /*05a0*/  IMAD.MOV R29, RZ, RZ, -R13 ;  /* 0x000000ffff1d7224 */ /* 0x000fe400078e0a0d */
[----:B------:R-:W-:Y:S01]  /*05b0*/  I2F.U32.RP R16, R9 ;  /* 0x0000000900107306 */ /* 0x000fe20000209000 */
[----:B------:R-:W-:Y:S02]  /*05c0*/  IMAD.MOV R27, RZ, RZ, -R11 ;  /* 0x000000ffff1b7224 */ /* 0x000fe400078e0a0b */
[----:B------:R-:W-:-:S05]  /*05d0*/  VIADD R8, R8, 0x4 ;  /* 0x0000000408087836 */ /* 0x000fca0000000000 */
[----:B0-----:R-:W0:Y:S08]  /*05e0*/  MUFU.RCP R6, R6 ;  /* 0x0000000600067308 */ /* 0x001e300000001000 */
[----:B------:R-:W1:Y:S08]  /*05f0*/  I2F.U32.RP R12, R13 ;  /* 0x0000000d000c7306 */ /* 0x000e700000209000 */
[----:B------:R-:W2:Y:S01]  /*0600*/  I2F.U32.RP R10, R11 ;  /* 0x0000000b000a7306 */ /* 0x000ea20000209000 */
[----:B0-----:R-:W-:-:S07]  /*0610*/  VIADD R7, R6, 0xffffffe ;  /* 0x0ffffffe06077836 */ /* 0x001fce0000000000 */
[----:B------:R-:W0:Y:S08]  /*0620*/  MUFU.RCP R16, R16 ;  /* 0x0000001000107308 */ /* 0x000e300000001000 */
[----:B-1----:R-:W1:Y:S08]  /*0630*/  MUFU.RCP R12, R12 ;  /* 0x0000000c000c7308 */ /* 0x002e700000001000 */
[----:B--2---:R-:W2:Y:S01]  /*0640*/  MUFU.RCP R10, R10 ;  /* 0x0000000a000a7308 */ /* 0x004ea20000001000 */
[----:B0-----:R-:W-:-:S07]  /*0650*/  IADD3 R14, PT, PT, R16, 0xffffffe, RZ ;  /* 0x0ffffffe100e7810 */ /* 0x001fce0007ffe0ff */
[----:B------:R-:W0:Y:S01]  /*0660*/  F2I.FTZ.U32.TRUNC.NTZ R7, R7 ;  /* 0x0000000700077305 */ /* 0x000e22000021f000 */
[----:B-1----:R-:W-:-:S07]  /*0670*/  VIADD R20, R12, 0xffffffe ;  /* 0x0ffffffe0c147836 */ /* 0x002fce0000000000 */
[----:B------:R1:W3:Y:S01]  /*0680*/  F2I.FTZ.U32.TRUNC.NTZ R15, R14 ;  /* 0x0000000e000f7305 */ /* 0x0002e2000021f000 */
[----:B--2---:R-:W-:Y:S02]  /*0690*/  VIADD R18, R10, 0xffffffe ;  /* 0x0ffffffe0a127836 */ /* 0x004fe40000000000 */
[----:B0-----:R-:W-:-:S05]  /*06a0*/  IMAD.MOV R6, RZ, RZ, -R7 ;  /* 0x000000ffff067224 */ /* 0x001fca00078e0a07 */
[----:B------:R-:W0:Y:S01]  /*06b0*/  F2I.FTZ.U32.TRUNC.NTZ R21, R20 ;  /* 0x0000001400157305 */ /* 0x000e22000021f000 */
[----:B-1----:R-:W-:Y:S01]  /*06c0*/  MOV R14, RZ ;  /* 0x000000ff000e7202 */ /* 0x002fe20000000f00 */
[----:B------:R-:W-:Y:S02]  /*06d0*/  IMAD R25, R6, R5, RZ ;  /* 0x0000000506197224 */ /* 0x000fe400078e02ff */
[----:B------:R-:W-:Y:S02]  /*06e0*/  IMAD.MOV.U32 R6, RZ, RZ, RZ ;  /* 0x000000ffff067224 */ /* 0x000fe400078e00ff */
[----:B---3--:R-:W-:Y:S02]  /*06f0*/  IMAD R23, R23, R15, RZ ;  /* 0x0000000f17177224 */ /* 0x008fe400078e02ff */
[----:B------:R-:W1:Y:S01]  /*0700*/  F2I.FTZ.U32.TRUNC.NTZ R19, R18 ;  /* 0x0000001200137305 */ /* 0x000e62000021f000 */
[----:B------:R-:W-:-:S04]  /*0710*/  IMAD.HI.U32 R7, R7, R25, R6 ;  /* 0x0000001907077227 */ /* 0x000fc800078e0006 */
[----:B------:R-:W-:-:S04]  /*0720*/  IMAD.HI.U32 R15, R15, R23, R14 ;  /* 0x000000170f0f7227 */ /* 0x000fc800078e000e */
[----:B------:R-:W-:-:S04]  /*0730*/  IMAD.HI.U32 R7, R7, R4, RZ ;  /* 0x0000000407077227 */ /* 0x000fc800078e00ff */
[----:B0-----:R-:W-:Y:S02]  /*0740*/  IMAD R25, R29, R21, RZ ;  /* 0x000000151d197224 */ /* 0x001fe400078e02ff */
[----:B-1----:R-:W-:Y:S02]  /*0750*/  IMAD R23, R27, R19, RZ ;  /* 0x000000131b177224 */ /* 0x002fe400078e02ff */
[----:B------:R-:W-:Y:S02]  /*0760*/  IMAD.MOV.U32 R20, RZ, RZ, RZ ;  /* 0x000000ffff147224 */ /* 0x000fe400078e00ff */
[----:B------:R-:W-:Y:S02]  /*0770*/  IMAD.MOV.U32 R18, RZ, RZ, RZ ;  /* 0x000000ffff127224 */ /* 0x000fe400078e00ff */
[----:B------:R-:W-:-:S04]  /*0780*/  IMAD.HI.U32 R15, R15, R4, RZ ;  /* 0x000000040f0f7227 */ /* 0x000fc800078e00ff */
[----:B------:R-:W-:Y:S01]  /*0790*/  IMAD.MOV R7, RZ, RZ, -R7 ;  /* 0x000000ffff077224 */ /* 0x000fe200078e0a07 */
[----:B------:R-:W-:Y:S01]  /*07a0*/  IADD3 R15, PT, PT, -R15, RZ, RZ ;  /* 0x000000ff0f0f7210 */ /* 0x000fe20007ffe1ff */
[----:B------:R-:W-:-:S04]  /*07b0*/  IMAD.HI.U32 R21, R21, R25, R20 ;  /* 0x0000001915157227 */ /* 0x000fc800078e0014 */
[----:B------:R-:W-:-:S04]  /*07c0*/  IMAD.HI.U32 R19, R19, R23, R18 ;  /* 0x0000001713137227 */ /* 0x000fc800078e0012 */
[----:B------:R-:W-:Y:S02]  /*07d0*/  IMAD R14, R5, R7, R4 ;  /* 0x00000007050e7224 */ /* 0x000fe400078e0204 */
[----:B------:R-:W-:-:S03]  /*07e0*/  IMAD.HI.U32 R21, R21, R4, RZ ;  /* 0x0000000415157227 */ /* 0x000fc600078e00ff */
[----:B------:R-:W-:Y:S01]  /*07f0*/  ISETP.GE.U32.AND P3, PT, R14, R5, PT ;  /* 0x000000050e00720c */ /* 0x000fe20003f66070 */
[----:B------:R-:W-:-:S04]  /*0800*/  IMAD.HI.U32 R19, R19, R4, RZ ;  /* 0x0000000413137227 */ /* 0x000fc800078e00ff */
[--C-:B------:R-:W-:Y:S02]  /*0810*/  IMAD R12, R9, R15, R4.reuse ;  /* 0x0000000f090c7224 */ /* 0x100fe400078e0204 */
[----:B------:R-:W-:Y:S02]  /*0820*/  IMAD.MOV R21, RZ, RZ, -R21 ;  /* 0x000000ffff157224 */ /* 0x000fe400078e0a15 */
[----:B------:R-:W-:Y:S01]  /*0830*/  IMAD.MOV R19, RZ, RZ, -R19 ;  /* 0x000000ffff137224 */ /* 0x000fe200078e0a13 */
[----:B------:R-:W-:Y:S01]  /*0840*/  ISETP.GE.U32.AND P2, PT, R12, R9, PT ;  /* 0x000000090c00720c */ /* 0x000fe20003f46070 */
[--C-:B------:R-:W-:Y:S02]  /*0850*/  IMAD R10, R13, R21, R4.reuse ;  /* 0x000000150d0a7224 */ /* 0x100fe400078e0204 */
[----:B------:R-:W-:Y:S02]  /*0860*/  IMAD R6, R11, R19, R4 ;  /* 0x000000130b067224 */ /* 0x000fe400078e0204 */
[----:B------:R-:W-:Y:S01]  /*0870*/  @P3 IMAD.IADD R14, R14, 0x1, -R5 ;  /* 0x000000010e0e3824 */ /* 0x000fe200078e0a05 */
[----:B------:R-:W-:-:S02]  /*0880*/  ISETP.GE.U32.AND P1, PT, R10, R13, PT ;  /* 0x0000000d0a00720c */ /* 0x000fc40003f26070 */
[----:B------:R-:W-:Y:S02]  /*0890*/  ISETP.GE.U32.AND P0, PT, R6, R11, PT ;  /* 0x0000000b0600720c */ /* 0x000fe40003f06070 */
[----:B------:R-:W-:-:S03]  /*08a0*/  ISETP.GE.U32.AND P6, PT, R14, R5, PT ;  /* 0x000000050e00720c */ /* 0x000fc60003fc6070 */
[C---:B------:R-:W-:Y:S02]  /*08b0*/  @P2 IADD3 R12, PT, PT, -R9.reuse, R12, RZ ;  /* 0x0000000c090c2210 */ /* 0x040fe40007ffe1ff */
[----:B------:R-:W-:Y:S02]  /*08c0*/  ISETP.NE.U32.AND P2, PT, R9, RZ, PT ;  /* 0x000000ff0900720c */ /* 0x000fe40003f45070 */
[----:B------:R-:W-:Y:S02]  /*08d0*/  ISETP.GE.U32.AND P5, PT, R12, R9, PT ;  /* 0x000000090c00720c */ /* 0x000fe40003fa6070 */
[----:B------:R-:W-:Y:S01]  /*08e0*/  @P1 IMAD.IADD R10, R10, 0x1, -R13 ;  /* 0x000000010a0a1824 */ /* 0x000fe200078e0a0d */
[----:B------:R-:W-:Y:S01]  /*08f0*/  ISETP.NE.U32.AND P1, PT, R13, RZ, PT ;  /* 0x000000ff0d00720c */ /* 0x000fe20003f25070 */
[----:B------:R-:W-:Y:S02]  /*0900*/  @P0 IMAD.IADD R6, R6, 0x1, -R11 ;  /* 0x0000000106060824 */ /* 0x000fe400078e0a0b */
[----:B------:R-:W-:-:S02]  /*0910*/  @P6 IADD3 R14, PT, PT, R14, -R5, RZ ;  /* 0x800000050e0e6210 */ /* 0x000fc40007ffe0ff */
[----:B------:R-:W-:Y:S02]  /*0920*/  ISETP.GE.U32.AND P3, PT, R10, R13, PT ;  /* 0x0000000d0a00720c */ /* 0x000fe40003f66070 */
[----:B------:R-:W-:Y:S02]  /*0930*/  ISETP.GE.U32.AND P0, PT, R6, R11, PT ;  /* 0x0000000b0600720c */ /* 0x000fe40003f06070 */
[----:B------:R-:W-:Y:S01]  /*0940*/  @!P4 LOP3.LUT R14, RZ, R5, RZ, 0x33, !PT ;  /* 0x00000005ff0ec212 */ /* 0x000fe200078e33ff */
[----:B------:R-:W-:Y:S01]  /*0950*/  @P5 IMAD.IADD R12, R12, 0x1, -R9 ;  /* 0x000000010c0c5824 */ /* 0x000fe200078e0a09 */
[----:B------:R-:W-:Y:S01]  /*0960*/  ISETP.NE.U32.AND P6, PT, R11, RZ, PT ;  /* 0x000000ff0b00720c */ /* 0x000fe20003fc5070 */
[----:B------:R-:W-:Y:S01]  /*0970*/  VIADD R5, R5, 0x4 ;  /* 0x0000000405057836 */ /* 0x000fe20000000000 */
[----:B------:R-:W-:Y:S02]  /*0980*/  @!P2 LOP3.LUT R12, RZ, R9, RZ, 0x33, !PT ;  /* 0x00000009ff0ca212 */ /* 0x000fe400078e33ff */
[----:B------:R-:W-:-:S03]  /*0990*/  ISETP.NE.AND P2, PT, R14, RZ, PT ;  /* 0x000000ff0e00720c */ /* 0x000fc60003f45270 */
[----:B------:R-:W-:Y:S01]  /*09a0*/  @P3 IMAD.IADD R10, R10, 0x1, -R13 ;  /* 0x000000010a0a3824 */ /* 0x000fe200078e0a0d */
[----:B------:R-:W-:Y:S02]  /*09b0*/  SEL R0, R0, 0x1, P2 ;  /* 0x0000000100007807 */ /* 0x000fe40001000000 */
[----:B------:R-:W-:Y:S02]  /*09c0*/  ISETP.NE.AND P2, PT, R8, RZ, PT ;  /* 0x000000ff0800720c */ /* 0x000fe40003f45270 */
[----:B------:R-:W-:Y:S02]  /*09d0*/  @P0 IADD3 R6, PT, PT, -R11, R6, RZ ;  /* 0x000000060b060210 */ /* 0x000fe40007ffe1ff */
[----:B------:R-:W-:Y:S02]  /*09e0*/  @!P1 LOP3.LUT R10, RZ, R13, RZ, 0x33, !PT ;  /* 0x0000000dff0a9212 */ /* 0x000fe400078e33ff */
[----:B------:R-:W-:Y:S02]  /*09f0*/  ISETP.NE.AND P0, PT, R12, RZ, PT ;  /* 0x000000ff0c00720c */ /* 0x000fe40003f05270 */
[----:B------:R-:W-:-:S02]  /*0a00*/  @!P6 LOP3.LUT R6, RZ, R11, RZ, 0x33, !PT ;  /* 0x0000000bff06e212 */ /* 0x000fc400078e33ff */
[----:B------:R-:W-:Y:S02]  /*0a10*/  ISETP.NE.AND P1, PT, R10, RZ, PT ;  /* 0x000000ff0a00720c */ /* 0x000fe40003f25270 */
[----:B------:R-:W-:Y:S02]  /*0a20*/  SEL R0, R0, 0x1, P0 ;  /* 0x0000000100007807 */ /* 0x000fe40000000000 */
[----:B------:R-:W-:Y:S02]  /*0a30*/  ISETP.NE.AND P0, PT, R6, RZ, PT ;  /* 0x000000ff0600720c */ /* 0x000fe40003f05270 */
[----:B------:R-:W-:-:S04]  /*0a40*/  SEL R0, R0, 0x1, P1 ;  /* 0x0000000100007807 */ /* 0x000fc80000800000 */
[----:B------:R-:W-:Y:S01]  /*0a50*/  SEL R0, R0, 0x1, P0 ;  /* 0x0000000100007807 */ /* 0x000fe20000000000 */
[----:B------:R-:W-:Y:S06]  /*0a60*/  @P2 BRA `(.L_x_5) ;  /* 0xfffffff800b42947 */ /* 0x000fec000383ffff */
[----:B------:R-:W-:Y:S05]  /*0a70*/  BSYNC.RECONVERGENT B2 ;  /* 0x0000000000027941 */ /* 0x000fea0003800200 */
.L_x_4:
[----:B------:R-:W-:-:S07]  /*0a80*/  IADD3 R5, PT, PT, R5, -0x3, RZ ;  /* 0xfffffffd05057810 */ /* 0x000fce0007ffe0ff */
.L_x_3:
[----:B------:R-:W-:Y:S05]  /*0a90*/  BSYNC.RECONVERGENT B1 ;  /* 0x0000000000017941 */ /* 0x000fea0003800200 */
.L_x_2:
[----:B------:R-:W-:Y:S01]  /*0aa0*/  ISETP.NE.AND P0, PT, R3, RZ, PT ;  /* 0x000000ff0300720c */ /* 0x000fe20003f05270 */
[----:B------:R-:W-:-:S12]  /*0ab0*/  BSSY.RECONVERGENT B1, `(.L_x_6) ;  /* 0x000001a000017945 */ /* 0x000fd80003800200 */
[----:B------:R-:W-:Y:S05]  /*0ac0*/  @!P0 BRA `(.L_x_7) ;  /* 0x0000000000608947 */ /* 0x000fea0003800000 */
[----:B------:R-:W-:-:S07]  /*0ad0*/  IMAD.MOV R3, RZ, RZ, -R3 ;  /* 0x000000ffff037224 */ /* 0x000fce00078e0a03 */
.L_x_8:
[----:B------:R-:W0:Y:S01]  /*0ae0*/  I2F.U32.RP R8, R5 ;  /* 0x0000000500087306 */ /* 0x000e220000209000 */
[----:B------:R-:W-:Y:S01]  /*0af0*/  ISETP.NE.U32.AND P1, PT, R5, RZ, PT ;  /* 0x000000ff0500720c */ /* 0x000fe20003f25070 */
[----:B------:R-:W-:-:S06]  /*0b00*/  VIADD R3, R3, 0x1 ;  /* 0x0000000103037836 */ /* 0x000fcc0000000000 */
[----:B0-----:R-:W0:Y:S02]  /*0b10*/  MUFU.RCP R8, R8 ;  /* 0x0000000800087308 */ /* 0x001e240000001000 */
[----:B0-----:R-:W-:-:S06]  /*0b20*/  VIADD R6, R8, 0xffffffe ;  /* 0x0ffffffe08067836 */ /* 0x001fcc0000000000 */
[----:B------:R0:W1:Y:S02]  /*0b30*/  F2I.FTZ.U32.TRUNC.NTZ R7, R6 ;  /* 0x0000000600077305 */ /* 0x000064000021f000 */
[----:B0-----:R-:W-:Y:S01]  /*0b40*/  IMAD.MOV.U32 R6, RZ, RZ, RZ ;  /* 0x000000ffff067224 */ /* 0x001fe200078e00ff */
[----:B-1----:R-:W-:-:S05]  /*0b50*/  IADD3 R10, PT, PT, RZ, -R7, RZ ;  /* 0x80000007ff0a7210 */ /* 0x002fca0007ffe0ff */
[----:B------:R-:W-:-:S04]  /*0b60*/  IMAD R9, R10, R5, RZ ;  /* 0x000000050a097224 */ /* 0x000fc800078e02ff */
[----:B------:R-:W-:-:S06]  /*0b70*/  IMAD.HI.U32 R7, R7, R9, R6 ;  /* 0x0000000907077227 */ /* 0x000fcc00078e0006 */
[----:B------:R-:W-:-:S04]  /*0b80*/  IMAD.HI.U32 R7, R7, R4, RZ ;  /* 0x0000000407077227 */ /* 0x000fc800078e00ff */
[----:B------:R-:W-:-:S04]  /*0b90*/  IMAD.MOV R7, RZ, RZ, -R7 ;  /* 0x000000ffff077224 */ /* 0x000fc800078e0a07 */
[----:B------:R-:W-:-:S05]  /*0ba0*/  IMAD R10, R5, R7, R4 ;  /* 0x00000007050a7224 */ /* 0x000fca00078e0204 */
[----:B------:R-:W-:-:S13]  /*0bb0*/  ISETP.GE.U32.AND P0, PT, R10, R5, PT ;  /* 0x000000050a00720c */ /* 0x000fda0003f06070 */
[----:B------:R-:W-:-:S04]  /*0bc0*/  @P0 IADD3 R10, PT, PT, R10, -R5, RZ ;  /* 0x800000050a0a0210 */ /* 0x000fc80007ffe0ff */
[----:B------:R-:W-:-:S13]  /*0bd0*/  ISETP.GE.U32.AND P0, PT, R10, R5, PT ;  /* 0x000000050a00720c */ /* 0x000fda0003f06070 */
[----:B------:R-:W-:Y:S01]  /*0be0*/  @P0 IMAD.IADD R10, R10, 0x1, -R5 ;  /* 0x000000010a0a0824 */ /* 0x000fe200078e0a05 */
[----:B------:R-:W-:Y:S02]  /*0bf0*/  @!P1 LOP3.LUT R10, RZ, R5, RZ, 0x33, !PT ;  /* 0x00000005ff0a9212 */ /* 0x000fe400078e33ff */
[----:B------:R-:W-:Y:S02]  /*0c00*/  ISETP.NE.AND P1, PT, R3, RZ, PT ;  /* 0x000000ff0300720c */ /* 0x000fe40003f25270 */
[----:B------:R-:W-:Y:S02]  /*0c10*/  ISETP.NE.AND P0, PT, R10, RZ, PT ;  /* 0x000000ff0a00720c */ /* 0x000fe40003f05270 */
[----:B------:R-:W-:Y:S02]  /*0c20*/  IADD3 R5, PT, PT, R5, 0x1, RZ ;  /* 0x0000000105057810 */ /* 0x000fe40007ffe0ff */
[----:B------:R-:W-:-:S07]  /*0c30*/  SEL R0, R0, 0x1, P0 ;  /* 0x0000000100007807 */ /* 0x000fce0000000000 */
[----:B------:R-:W-:Y:S05]  /*0c40*/  @P1 BRA `(.L_x_8) ;  /* 0xfffffffc00a41947 */ /* 0x000fea000383ffff */
.L_x_7:
[----:B------:R-:W-:Y:S05]  /*0c50*/  BSYNC.RECONVERGENT B1 ;  /* 0x0000000000017941 */ /* 0x000fea0003800200 */
.L_x_6:
[----:B------:R-:W-:-:S13]  /*0c60*/  ISETP.EQ.AND P0, PT, R0, RZ, PT ;  /* 0x000000ff0000720c */ /* 0x000fda0003f02270 */
.L_x_1:
[----:B------:R-:W-:Y:S05]  /*0c70*/  BSYNC.RECONVERGENT B0 ;  /* 0x0000000000007941 */ /* 0x000fea0003800200 */
.L_x_0:
[----:B------:R-:W-:-:S13]  /*0c80*/  ISETP.EQ.OR P0, PT, R4, 0x1, !P0 ;  /* 0x000000010400780c */ /* 0x000fda0004702670 */
[----:B------:R-:W-:Y:S05]  /*0c90*/  @P0 EXIT ;  /* 0x000000000000094d */ /* 0x000fea0003800000 */
[----:B------:R-:W0:Y:S01]  /*0ca0*/  LDC.64 R6, c[0x0][0x388] ;  /* 0x0000e200ff067b82 */ /* 0x000e220000000a00 */
[----:B------:R-:W-:-:S04]  /*0cb0*/  IMAD R3, R17, R2, R2 ;  /* 0x0000000211037224 */ /* 0x000fc800078e0202 */
[----:B0-----:R-:W-:-:S05]  /*0cc0*/  IMAD.WIDE R2, R3, 0x4, R6 ;  /* 0x0000000403027825 */ /* 0x001fca00078e0206 */
[----:B------:R-:W-:Y:S01]  /*0cd0*/  STG.E desc[UR36][R2.64], R4 ;  /* 0x0000000402007986 */ /* 0x000fe2000c101924 */
[----:B------:R-:W-:Y:S05]  /*0ce0*/  EXIT ;  /* 0x000000000000794d */ /* 0x000fea0003800000 */
        .type           $_Z6kernelPiS_$_Z3GCDPiS_,@function
        .size           $_Z6kernelPiS_$_Z3GCDPiS_,(.L_x_13 - $_Z6kernelPiS_$_Z3GCDPiS_)
$_Z6kernelPiS_$_Z3GCDPiS_:
[----:B------:R-:W-:Y:S01]  /*0cf0*/  VIADD R1, R1, 0xfffffff0 ;  /* 0xfffffff001017836 */ /* 0x000fe20000000000 */
[----:B------:R-:W-:Y:S01]  /*0d00*/  MOV R8, R6 ;  /* 0x0000000600087202 */ /* 0x000fe20000000f00 */
[----:B------:R-:W-:Y:S02]  /*0d10*/  IMAD.MOV.U32 R9, RZ, RZ, R7 ;  /* 0x000000ffff097224 */ /* 0x000fe400078e0007 */
[----:B------:R-:W-:Y:S01]  /*0d20*/  IMAD.MOV.U32 R7, RZ, RZ, R5 ;  /* 0x000000ffff077224 */ /* 0x000fe200078e0005 */
[----:B------:R-:W-:Y:S01]  /*0d30*/  STL [R1+0xc], R21 ;  /* 0x00000c1501007387 */ /* 0x000fe20000100800 */
[----:B------:R-:W-:-:S03]  /*0d40*/  IMAD.MOV.U32 R6, RZ, RZ, R4 ;  /* 0x000000ffff067224 */ /* 0x000fc600078e0004 */
[----:B------:R-:W-:Y:S04]  /*0d50*/  STL [R1+0x8], R20 ;  /* 0x0000081401007387 */ /* 0x000fe80000100800 */
[----:B------:R0:W-:Y:S02]  /*0d60*/  STL [R1+0x4], R2 ;  /* 0x0000040201007387 */ /* 0x0001e40000100800 */
[----:B0-----:R-:W0:Y:S05]  /*0d70*/  BMOV.32.CLEAR R2, B6 ;  /* 0x0000000006027355 */ /* 0x001e2a0000100000 */
[----:B------:R-:W1:Y:S02]  /*0d80*/  LDCU UR4, c[0x0][0x2f8] ;  /* 0x00005f00ff0477ac */ /* 0x000e640008000800 */
[----:B-1----:R-:W-:-:S05]  /*0d90*/  IADD3 R0, PT, PT, R6, -UR4, RZ ;  /* 0x8000000406007c10 */ /* 0x002fca000fffe0ff */
[----:B------:R-:W2:Y:S01]  /*0da0*/  LDL R12, [R0] ;  /* 0x00000000000c7983 */ /* 0x000ea20000100800 */
[----:B------:R-:W1:Y:S01]  /*0db0*/  LDCU UR5, c[0x0][0x2fc] ;  /* 0x00005f80ff0577ac */ /* 0x000e620008000800 */
[----:B------:R-:W3:Y:S01]  /*0dc0*/  LDC.64 R10, c[0x0][0x358] ;  /* 0x0000d600ff0a7b82 */ /* 0x000ee20000000a00 */
[----:B------:R-:W-:Y:S01]  /*0dd0*/  IADD3 R4, P1, PT, R1, UR4, RZ ;  /* 0x0000000401047c10 */ /* 0x000fe2000ff3e0ff */
[----:B------:R-:W-:Y:S04]  /*0de0*/  BSSY.RECONVERGENT B6, `(.L_x_9) ;  /* 0x0000023000067945 */ /* 0x000fe80003800200 */
[----:B-1----:R-:W-:Y:S01]  /*0df0*/  IMAD.X R5, RZ, RZ, UR5, P1 ;  /* 0x00000005ff057e24 */ /* 0x002fe200088e06ff */
[----:B--2---:R-:W-:-:S13]  /*0e00*/  ISETP.NE.AND P0, PT, R12, RZ, PT ;  /* 0x000000ff0c00720c */ /* 0x004fda0003f05270 */
[----:B0--3--:R-:W-:Y:S05]  /*0e10*/  @P0 BRA `(.L_x_10) ;  /* 0x0000000000100947 */ /* 0x009fea0003800000 */
[----:B------:R-:W-:Y:S02]  /*0e20*/  R2UR UR4, R10 ;  /* 0x000000000a0472ca */ /* 0x000fe400000e0000 */
[----:B------:R-:W-:-:S13]  /*0e30*/  R2UR UR5, R11 ;  /* 0x000000000b0572ca */ /* 0x000fda00000e0000 */
[----:B------:R0:W5:Y:S01]  /*0e40*/  LD.E R4, desc[UR4][R8.64] ;  /* 0x0000000408047980 */ /* 0x000162000c101900 */
[----:B------:R-:W-:Y:S05]  /*0e50*/  BRA `(.L_x_11) ;  /* 0x00000000006c7947 */ /* 0x000fea0003800000 */
.L_x_10:
[----:B------:R-:W-:Y:S02]  /*0e60*/  R2UR UR4, R10 ;  /* 0x000000000a0472ca */ /* 0x000fe400000e0000 */
[----:B------:R-:W-:-:S13]  /*0e70*/  R2UR UR5, R11 ;  /* 0x000000000b0572ca */ /* 0x000fda00000e0000 */
[----:B------:R0:W2:Y:S01]  /*0e80*/  LD.E R9, desc[UR4][R8.64] ;  /* 0x0000000408097980 */ /* 0x0000a2000c101900 */
[-C--:B------:R-:W-:Y:S01]  /*0e90*/  IABS R3, R12.reuse ;  /* 0x0000000c00037213 */ /* 0x080fe20000000000 */
[----:B------:R-:W-:Y:S01]  /*0ea0*/  HFMA2 R21, -RZ, RZ, 0, 0 ;  /* 0x00000000ff157431 */ /* 0x000fe200000001ff */
[----:B------:R-:W-:Y:S02]  /*0eb0*/  IABS R12, R12 ;  /* 0x0000000c000c7213 */ /* 0x000fe40000000000 */
[----:B------:R-:W1:Y:S01]  /*0ec0*/  I2F.RP R0, R3 ;  /* 0x0000000300007306 */ /* 0x000e620000209400 */
[----:B------:R-:W-:Y:S02]  /*0ed0*/  MOV R20, 0x1010 ;  /* 0x0000101000147802 */ /* 0x000fe40000000f00 */
[----:B0-----:R-:W-:-:S05]  /*0ee0*/  IMAD.MOV R8, RZ, RZ, -R12 ;  /* 0x000000ffff087224 */ /* 0x001fca00078e0a0c */
[----:B-1----:R-:W0:Y:S02]  /*0ef0*/  MUFU.RCP R0, R0 ;  /* 0x0000000000007308 */ /* 0x002e240000001000 */
[----:B0-----:R-:W-:-:S06]  /*0f00*/  VIADD R10, R0, 0xffffffe ;  /* 0x0ffffffe000a7836 */ /* 0x001fcc0000000000 */
[----:B------:R0:W1:Y:S02]  /*0f10*/  F2I.FTZ.U32.TRUNC.NTZ R11, R10 ;  /* 0x0000000a000b7305 */ /* 0x000064000021f000 */
[----:B0-----:R-:W-:Y:S01]  /*0f20*/  IMAD.MOV.U32 R10, RZ, RZ, RZ ;  /* 0x000000ffff0a7224 */ /* 0x001fe200078e00ff */
[----:B-1----:R-:W-:-:S05]  /*0f30*/  IADD3 R14, PT, PT, RZ, -R11, RZ ;  /* 0x8000000bff0e7210 */ /* 0x002fca0007ffe0ff */
[----:B------:R-:W-:-:S04]  /*0f40*/  IMAD R13, R14, R3, RZ ;  /* 0x000000030e0d7224 */ /* 0x000fc800078e02ff */
[----:B------:R-:W-:Y:S01]  /*0f50*/  IMAD.HI.U32 R11, R11, R13, R10 ;  /* 0x0000000d0b0b7227 */ /* 0x000fe200078e000a */
[----:B--2---:R-:W-:Y:S02]  /*0f60*/  IABS R0, R9 ;  /* 0x0000000900007213 */ /* 0x004fe40000000000 */
[----:B------:R-:W-:-:S03]  /*0f70*/  ISETP.GE.AND P1, PT, R9, RZ, PT ;  /* 0x000000ff0900720c */ /* 0x000fc60003f26270 */
[----:B------:R-:W-:-:S04]  /*0f80*/  IMAD.HI.U32 R11, R11, R0, RZ ;  /* 0x000000000b0b7227 */ /* 0x000fc800078e00ff */
[----:B------:R-:W-:-:S05]  /*0f90*/  IMAD R0, R11, R8, R0 ;  /* 0x000000080b007224 */ /* 0x000fca00078e0200 */
[----:B------:R-:W-:-:S13]  /*0fa0*/  ISETP.GT.U32.AND P0, PT, R3, R0, PT ;  /* 0x000000000300720c */ /* 0x000fda0003f04070 */
[----:B------:R-:W-:-:S04]  /*0fb0*/  @!P0 IADD3 R0, PT, PT, R0, -R3, RZ ;  /* 0x8000000300008210 */ /* 0x000fc80007ffe0ff */
[----:B------:R-:W-:-:S13]  /*0fc0*/  ISETP.GT.U32.AND P0, PT, R3, R0, PT ;  /* 0x000000000300720c */ /* 0x000fda0003f04070 */
[----:B------:R-:W-:-:S04]  /*0fd0*/  @!P0 IMAD.IADD R0, R0, 0x1, -R3 ;  /* 0x0000000100008824 */ /* 0x000fc800078e0a03 */
[----:B------:R-:W-:-:S05]  /*0fe0*/  @!P1 IMAD.MOV R0, RZ, RZ, -R0 ;  /* 0x000000ffff009224 */ /* 0x000fca00078e0a00 */
[----:B------:R0:W-:Y:S02]  /*0ff0*/  STL [R1], R0 ;  /* 0x0000000001007387 */ /* 0x0001e40000100800 */
[----:B0-----:R-:W-:Y:S05]  /*1000*/  CALL.REL.NOINC `($_Z6kernelPiS_$_Z3GCDPiS_) ;  /* 0xfffffffc00387944 */ /* 0x001fea0003c3ffff */
.L_x_11:
[----:B------:R-:W-:Y:S05]  /*1010*/  BSYNC.RECONVERGENT B6 ;  /* 0x0000000000067941 */ /* 0x000fea0003800200 */
.L_x_9:
[----:B------:R-:W0:Y:S01]  /*1020*/  LDL R20, [R1+0x8] ;  /* 0x0000080001147983 */ /* 0x000e220000100800 */
[----:B------:R1:W-:Y:S05]  /*1030*/  BMOV.32 B6, R2 ;  /* 0x0000000206007356 */ /* 0x0003ea0000000000 */
[----:B------:R-:W0:Y:S04]  /*1040*/  LDL R21, [R1+0xc] ;  /* 0x00000c0001157983 */ /* 0x000e280000100800 */
[----:B-1----:R1:W0:Y:S02]  /*1050*/  LDL R2, [R1+0x4] ;  /* 0x0000040001027983 */ /* 0x0022240000100800 */
[----:B-1----:R-:W-:Y:S01]  /*1060*/  VIADD R1, R1, 0x10 ;  /* 0x0000001001017836 */ /* 0x002fe20000000000 */
[----:B0----5:R-:W-:Y:S06]  /*1070*/  RET.REL.NODEC R20 `(_Z6kernelPiS_) ;  /* 0xffffffec14e07950 */ /* 0x021fec0003c3ffff */
.L_x_12:
[----:B------:R-:W-:-:S00]  /*1080*/  BRA `(.L_x_12) ;  /* 0xfffffffc00fc7947 */ /* 0x000fc0000383ffff */
[----:B------:R-:W-:-:S00]  /*1090*/  NOP ;  /* 0x0000000000007918 */ /* 0x000fc00000000000 */
        /* <DEDUP_REMOVED lines=14> */
.L_x_13:


//--------------------- .nv.shared.reserved.0     --------------------------
	.section	.nv.shared.reserved.0,"aw",@nobits
	.weak		__nv_reservedSMEM_offset_0_alias
	.size		__nv_reservedSMEM_offset_0_alias, 0, 64
	.other		__nv_reservedSMEM_offset_0_alias,@"STO_CUDA_RESERVED_SHARED STV_DEFAULT"
__nv_reservedSMEM_offset_0_alias:
	.zero		0
	.zero		64


//--------------------- .nv.constant0._Z6kernelPiS_ --------------------------
	.section	.nv.constant0._Z6kernelPiS_,"a",@progbits
	.sectionflags	@""
	.align	4
.nv.constant0._Z6kernelPiS_:
	.zero		912


//--------------------- SYMBOLS --------------------------

	.type		.nv.reservedSmem.offset0,@object
	.size		.nv.reservedSmem.offset0,0x4
